//
// Generated by NVIDIA NVVM Compiler
//
// Compiler Build ID: CL-36424714
// Cuda compilation tools, release 13.0, V13.0.88
// Based on NVVM 20.0.0
//

.version 9.0
.target sm_100
.address_size 64

	// .globl	_Z24output_projection_kernelPfS_S_
.global .align 4 .b8 attn_out[256];
.global .align 4 .b8 W_O[2048];
.global .align 4 .b8 output[2048];

.visible .entry _Z24output_projection_kernelPfS_S_(
	.param .u64 .ptr .align 1 _Z24output_projection_kernelPfS_S__param_0,
	.param .u64 .ptr .align 1 _Z24output_projection_kernelPfS_S__param_1,
	.param .u64 .ptr .align 1 _Z24output_projection_kernelPfS_S__param_2
)
{
	.reg .pred 	%p<7>;
	.reg .b32 	%r<13>;
	.reg .b32 	%f<27>;
	.reg .b64 	%rd<25>;

	ld.param.u64 	%rd2, [_Z24output_projection_kernelPfS_S__param_0];
	ld.param.u64 	%rd3, [_Z24output_projection_kernelPfS_S__param_1];
	ld.param.u64 	%rd4, [_Z24output_projection_kernelPfS_S__param_2];
	mov.u32 	%r3, %tid.y;
	mov.u32 	%r4, %ctaid.y;
	mov.u32 	%r5, %ntid.y;
	mad.lo.s32 	%r1, %r4, %r5, %r3;
	mov.u32 	%r6, %tid.x;
	mov.u32 	%r7, %ctaid.x;
	mov.u32 	%r8, %ntid.x;
	mad.lo.s32 	%r2, %r7, %r8, %r6;
	setp.gt.u32 	%p1, %r1, 7;
	setp.gt.s32 	%p2, %r2, 7;
	mul.wide.u32 	%rd5, %r1, 32;
	mov.u64 	%rd6, attn_out;
	add.s64 	%rd1, %rd6, %rd5;
	or.pred  	%p3, %p1, %p2;
	@%p3 bra 	$L__BB0_2;
	cvta.to.global.u64 	%rd7, %rd2;
	shl.b32 	%r9, %r1, 3;
	add.s32 	%r10, %r9, %r2;
	mul.wide.s32 	%rd8, %r10, 4;
	add.s64 	%rd9, %rd7, %rd8;
	ld.global.f32 	%f1, [%rd9];
	mul.wide.s32 	%rd10, %r2, 4;
	add.s64 	%rd11, %rd1, %rd10;
	st.global.f32 	[%rd11], %f1;
$L__BB0_2:
	setp.gt.u32 	%p4, %r1, 7;
	setp.gt.s32 	%p5, %r2, 63;
	or.pred  	%p6, %p4, %p5;
	@%p6 bra 	$L__BB0_4;
	shl.b32 	%r11, %r1, 6;
	add.s32 	%r12, %r11, %r2;
	cvta.to.global.u64 	%rd12, %rd3;
	mul.wide.s32 	%rd13, %r12, 4;
	add.s64 	%rd14, %rd12, %rd13;
	ld.global.f32 	%f2, [%rd14];
	mul.wide.u32 	%rd15, %r1, 256;
	mov.u64 	%rd16, W_O;
	mul.wide.s32 	%rd17, %r2, 4;
	add.s64 	%rd18, %rd16, %rd17;
	add.s64 	%rd19, %rd18, %rd15;
	st.global.f32 	[%rd19], %f2;
	ld.global.f32 	%f3, [%rd1];
	ld.global.f32 	%f4, [%rd18];
	fma.rn.f32 	%f5, %f3, %f4, 0f00000000;
	ld.global.f32 	%f6, [%rd1+4];
	ld.global.f32 	%f7, [%rd18+256];
	fma.rn.f32 	%f8, %f6, %f7, %f5;
	ld.global.f32 	%f9, [%rd1+8];
	ld.global.f32 	%f10, [%rd18+512];
	fma.rn.f32 	%f11, %f9, %f10, %f8;
	ld.global.f32 	%f12, [%rd1+12];
	ld.global.f32 	%f13, [%rd18+768];
	fma.rn.f32 	%f14, %f12, %f13, %f11;
	ld.global.f32 	%f15, [%rd1+16];
	ld.global.f32 	%f16, [%rd18+1024];
	fma.rn.f32 	%f17, %f15, %f16, %f14;
	ld.global.f32 	%f18, [%rd1+20];
	ld.global.f32 	%f19, [%rd18+1280];
	fma.rn.f32 	%f20, %f18, %f19, %f17;
	ld.global.f32 	%f21, [%rd1+24];
	ld.global.f32 	%f22, [%rd18+1536];
	fma.rn.f32 	%f23, %f21, %f22, %f20;
	ld.global.f32 	%f24, [%rd1+28];
	ld.global.f32 	%f25, [%rd18+1792];
	fma.rn.f32 	%f26, %f24, %f25, %f23;
	mov.u64 	%rd20, output;
	add.s64 	%rd21, %rd20, %rd15;
	add.s64 	%rd22, %rd21, %rd17;
	st.global.f32 	[%rd22], %f26;
	cvta.to.global.u64 	%rd23, %rd4;
	add.s64 	%rd24, %rd23, %rd13;
	st.global.f32 	[%rd24], %f26;
$L__BB0_4:
	ret;

}


// ===== COMPILED SASS (sm_100) =====

	.target	sm_100

	.elftype	@"ET_EXEC"


//--------------------- .note.nv.tkinfo           --------------------------
	.section	.note.nv.tkinfo,"",@"SHT_NOTE"
	.sectionflags	@"SHF_NOTE_NV_TKINFO"
	.tkinfo
        /*0018*/ 	.word	0x00000002
        /*0030*/ 	.string	""
        /*0030*/ 	.string	"ptxas"
        /*0030*/ 	.string	"Cuda compilation tools, release 13.0, V13.0.88"
        /*0030*/ 	.string	"Build cuda_13.0.r13.0/compiler.36424714_0"
        /*0030*/ 	.string	"-arch sm_100 -m 64 "



//--------------------- .note.nv.cuinfo           --------------------------
	.section	.note.nv.cuinfo,"",@"SHT_NOTE"
	.sectionflags	@"SHF_NOTE_NV_CUINFO"
        /*0018*/ 	.short	0x0002
        /*001a*/ 	.short	0x0064
        /*001c*/ 	.short	0x0082
	.zero		2


//--------------------- .nv.info                  --------------------------
	.section	.nv.info,"",@"SHT_CUDA_INFO"
	.align	4


	//----- nvinfo : EIATTR_REGCOUNT
	.align		4
        /*0000*/ 	.byte	0x04, 0x2f
        /*0002*/ 	.short	(.L_4 - .L_3)
	.align		4
.L_3:
        /*0004*/ 	.word	index@(_Z24output_projection_kernelPfS_S_)
        /*0008*/ 	.word	0x00000020


	//----- nvinfo : EIATTR_FRAME_SIZE
	.align		4
.L_4:
        /*000c*/ 	.byte	0x04, 0x11
        /*000e*/ 	.short	(.L_6 - .L_5)
	.align		4
.L_5:
        /*0010*/ 	.word	index@(_Z24output_projection_kernelPfS_S_)
        /*0014*/ 	.word	0x00000000


	//----- nvinfo : EIATTR_MIN_STACK_SIZE
	.align		4
.L_6:
        /*0018*/ 	.byte	0x04, 0x12
        /*001a*/ 	.short	(.L_8 - .L_7)
	.align		4
.L_7:
        /*001c*/ 	.word	index@(_Z24output_projection_kernelPfS_S_)
        /*0020*/ 	.word	0x00000000
.L_8:


//--------------------- .nv.compat                --------------------------
	.section	.nv.compat,"",@"SHT_CUDA_COMPAT_INFO"
	.align	4
        /*0000*/ 	.byte	0x02, 0x09, 0x00, 0x00, 0x02, 0x02, 0x01, 0x00, 0x02, 0x05, 0x05, 0x00, 0x03, 0x07, 0x01, 0x01
        /*0010*/ 	.byte	0x02, 0x03, 0x00, 0x00, 0x02, 0x06, 0x01, 0x00, 0x04, 0x0b, 0x08, 0x00, 0x09, 0x00, 0x00, 0x00
        /*0020*/ 	.byte	0x00, 0x00, 0x00, 0x00


//--------------------- .nv.info._Z24output_projection_kernelPfS_S_ --------------------------
	.section	.nv.info._Z24output_projection_kernelPfS_S_,"",@"SHT_CUDA_INFO"
	.sectionflags	@""
	.align	4


	//----- nvinfo : EIATTR_CUDA_API_VERSION
	.align		4
        /*0000*/ 	.byte	0x04, 0x37
        /*0002*/ 	.short	(.L_10 - .L_9)
.L_9:
        /*0004*/ 	.word	0x00000082


	//----- nvinfo : EIATTR_KPARAM_INFO
	.align		4
.L_10:
        /*0008*/ 	.byte	0x04, 0x17
        /*000a*/ 	.short	(.L_12 - .L_11)
.L_11:
        /*000c*/ 	.word	0x00000000
        /*0010*/ 	.short	0x0002
        /*0012*/ 	.short	0x0010
        /*0014*/ 	.byte	0x00, 0xf5, 0x21, 0x00


	//----- nvinfo : EIATTR_KPARAM_INFO
	.align		4
.L_12:
        /*0018*/ 	.byte	0x04, 0x17
        /*001a*/ 	.short	(.L_14 - .L_13)
.L_13:
        /*001c*/ 	.word	0x00000000
        /*0020*/ 	.short	0x0001
        /*0022*/ 	.short	0x0008
        /*0024*/ 	.byte	0x00, 0xf5, 0x21, 0x00


	//----- nvinfo : EIATTR_KPARAM_INFO
	.align		4
.L_14:
        /*0028*/ 	.byte	0x04, 0x17
        /*002a*/ 	.short	(.L_16 - .L_15)
.L_15:
        /*002c*/ 	.word	0x00000000
        /*0030*/ 	.short	0x0000
        /*0032*/ 	.short	0x0000
        /*0034*/ 	.byte	0x00, 0xf5, 0x21, 0x00


	//----- nvinfo : EIATTR_SPARSE_MMA_MASK
	.align		4
.L_16:
        /*0038*/ 	.byte	0x03, 0x50
        /*003a*/ 	.short	0x0000


	//----- nvinfo : EIATTR_MAXREG_COUNT
	.align		4
        /*003c*/ 	.byte	0x03, 0x1b
        /*003e*/ 	.short	0x00ff


	//----- nvinfo : EIATTR_MERCURY_ISA_VERSION
	.align		4
        /*0040*/ 	.byte	0x03, 0x5f
        /*0042*/ 	.short	0x0101


	//----- nvinfo : EIATTR_VRC_CTA_INIT_COUNT
	.align		4
        /*0044*/ 	.byte	0x02, 0x4a
	.zero		1
	.zero		1


	//----- nvinfo : EIATTR_EXIT_INSTR_OFFSETS
	.align		4
        /*0048*/ 	.byte	0x04, 0x1c
        /*004a*/ 	.short	(.L_18 - .L_17)


	//   ....[0]....
.L_17:
        /*004c*/ 	.word	0x00000160


	//   ....[1]....
        /*0050*/ 	.word	0x000003e0


	//----- nvinfo : EIATTR_CBANK_PARAM_SIZE
	.align		4
.L_18:
        /*0054*/ 	.byte	0x03, 0x19
        /*0056*/ 	.short	0x0018


	//----- nvinfo : EIATTR_PARAM_CBANK
	.align		4
        /*0058*/ 	.byte	0x04, 0x0a
        /*005a*/ 	.short	(.L_20 - .L_19)
	.align		4
.L_19:
        /*005c*/ 	.word	index@(.nv.constant0._Z24output_projection_kernelPfS_S_)
        /*0060*/ 	.short	0x0380
        /*0062*/ 	.short	0x0018


	//----- nvinfo : EIATTR_SW_WAR
	.align		4
.L_20:
        /*0064*/ 	.byte	0x04, 0x36
        /*0066*/ 	.short	(.L_22 - .L_21)
.L_21:
        /*0068*/ 	.word	0x00000008
.L_22:


//--------------------- .nv.callgraph             --------------------------
	.section	.nv.callgraph,"",@"SHT_CUDA_CALLGRAPH"
	.align	4
	.sectionentsize	8
	.align		4
        /*0000*/ 	.word	0x00000000
	.align		4
        /*0004*/ 	.word	0xffffffff
	.align		4
        /*0008*/ 	.word	0x00000000
	.align		4
        /*000c*/ 	.word	0xfffffffe
	.align		4
        /*0010*/ 	.word	0x00000000
	.align		4
        /*0014*/ 	.word	0xfffffffd
	.align		4
        /*0018*/ 	.word	0x00000000
	.align		4
        /*001c*/ 	.word	0xfffffffc


//--------------------- .nv.constant4             --------------------------
	.section	.nv.constant4,"a",@progbits
	.align	8
	.align		8
.nv.constant4:
        /*0000*/ 	.dword	attn_out
	.align		8
        /*0008*/ 	.dword	W_O
	.align		8
        /*0010*/ 	.dword	output


//--------------------- .text._Z24output_projection_kernelPfS_S_ --------------------------
	.section	.text._Z24output_projection_kernelPfS_S_,"ax",@progbits
	.align	128
        .global         _Z24output_projection_kernelPfS_S_
        .type           _Z24output_projection_kernelPfS_S_,@function
        .size           _Z24output_projection_kernelPfS_S_,(.L_x_1 - _Z24output_projection_kernelPfS_S_)
        .other          _Z24output_projection_kernelPfS_S_,@"STO_CUDA_ENTRY STV_DEFAULT"
_Z24output_projection_kernelPfS_S_:
.text._Z24output_projection_kernelPfS_S_:
[----:B------:R-:W-:Y:S01]  /*0000*/  LDC R1, c[0x0][0x37c] ;  /* 0x0000df00ff017b82 */ /* 0x000fe20000000800 */
[----:B------:R-:W0:Y:S07]  /*0010*/  S2R R10, SR_TID.X ;  /* 0x00000000000a7919 */ /* 0x000e2e0000002100 */
[----:B------:R-:W1:Y:S01]  /*0020*/  LDC R0, c[0x0][0x364] ;  /* 0x0000d900ff007b82 */ /* 0x000e620000000800 */
[----:B------:R-:W1:Y:S07]  /*0030*/  S2R R11, SR_TID.Y ;  /* 0x00000000000b7919 */ /* 0x000e6e0000002200 */
[----:B------:R-:W0:Y:S08]  /*0040*/  S2UR UR5, SR_CTAID.X ;  /* 0x00000000000579c3 */ /* 0x000e300000002500 */
[----:B------:R-:W0:Y:S08]  /*0050*/  LDC R3, c[0x0][0x360] ;  /* 0x0000d800ff037b82 */ /* 0x000e300000000800 */
[----:B------:R-:W1:Y:S08]  /*0060*/  S2UR UR4, SR_CTAID.Y ;  /* 0x00000000000479c3 */ /* 0x000e700000002600 */
[----:B------:R-:W2:Y:S01]  /*0070*/  LDC.64 R8, c[0x4][RZ] ;  /* 0x01000000ff087b82 */ /* 0x000ea20000000a00 */
[----:B0-----:R-:W-:-:S05]  /*0080*/  IMAD R10, R3, UR5, R10 ;  /* 0x00000005030a7c24 */ /* 0x001fca000f8e020a */
[----:B------:R-:W-:Y:S01]  /*0090*/  ISETP.GT.AND P0, PT, R10, 0x7, PT ;  /* 0x000000070a00780c */ /* 0x000fe20003f04270 */
[----:B-1----:R-:W-:Y:S01]  /*00a0*/  IMAD R11, R0, UR4, R11 ;  /* 0x00000004000b7c24 */ /* 0x002fe2000f8e020b */
[----:B------:R-:W0:Y:S04]  /*00b0*/  LDCU.64 UR4, c[0x0][0x358] ;  /* 0x00006b00ff0477ac */ /* 0x000e280008000a00 */
[----:B------:R-:W-:-:S13]  /*00c0*/  ISETP.GT.U32.OR P0, PT, R11, 0x7, P0 ;  /* 0x000000070b00780c */ /* 0x000fda0000704470 */
[----:B------:R-:W1:Y:S01]  /*00d0*/  @!P0 LDC.64 R2, c[0x0][0x380] ;  /* 0x0000e000ff028b82 */ /* 0x000e620000000a00 */
[----:B------:R-:W-:-:S05]  /*00e0*/  @!P0 LEA R5, R11, R10, 0x3 ;  /* 0x0000000a0b058211 */ /* 0x000fca00078e18ff */
[----:B-1----:R-:W-:-:S06]  /*00f0*/  @!P0 IMAD.WIDE R2, R5, 0x4, R2 ;  /* 0x0000000405028825 */ /* 0x002fcc00078e0202 */
[----:B0-----:R-:W3:Y:S01]  /*0100*/  @!P0 LDG.E R3, desc[UR4][R2.64] ;  /* 0x0000000402038981 */ /* 0x001ee2000c1e1900 */
[----:B------:R-:W-:Y:S01]  /*0110*/  ISETP.GT.AND P1, PT, R10, 0x3f, PT ;  /* 0x0000003f0a00780c */ /* 0x000fe20003f24270 */
[----:B--2---:R-:W-:-:S03]  /*0120*/  IMAD.WIDE.U32 R8, R11, 0x20, R8 ;  /* 0x000000200b087825 */ /* 0x004fc600078e0008 */
[----:B------:R-:W-:Y:S01]  /*0130*/  ISETP.GT.U32.OR P1, PT, R11, 0x7, P1 ;  /* 0x000000070b00780c */ /* 0x000fe20000f24470 */
[----:B------:R-:W-:-:S05]  /*0140*/  @!P0 IMAD.WIDE R4, R10, 0x4, R8 ;  /* 0x000000040a048825 */ /* 0x000fca00078e0208 */
[----:B---3--:R0:W-:Y:S07]  /*0150*/  @!P0 STG.E desc[UR4][R4.64], R3 ;  /* 0x0000000304008986 */ /* 0x0081ee000c101904 */
[----:B------:R-:W-:Y:S05]  /*0160*/  @P1 EXIT ;  /* 0x000000000000194d */ /* 0x000fea0003800000 */
[----:B0-----:R-:W0:Y:S01]  /*0170*/  LDC.64 R2, c[0x0][0x388] ;  /* 0x0000e200ff027b82 */ /* 0x001e220000000a00 */
[----:B------:R-:W-:-:S07]  /*0180*/  LEA R13, R11, R10, 0x6 ;  /* 0x0000000a0b0d7211 */ /* 0x000fce00078e30ff */
[----:B------:R-:W1:Y:S01]  /*0190*/  LDC.64 R4, c[0x4][0x8] ;  /* 0x01000200ff047b82 */ /* 0x000e620000000a00 */
[----:B0-----:R-:W-:-:S06]  /*01a0*/  IMAD.WIDE R2, R13, 0x4, R2 ;  /* 0x000000040d027825 */ /* 0x001fcc00078e0202 */
[----:B------:R-:W2:Y:S01]  /*01b0*/  LDG.E R3, desc[UR4][R2.64] ;  /* 0x0000000402037981 */ /* 0x000ea2000c1e1900 */
[----:B-1----:R-:W-:-:S04]  /*01c0*/  IMAD.WIDE R4, R10, 0x4, R4 ;  /* 0x000000040a047825 */ /* 0x002fc800078e0204 */
[----:B------:R-:W-:-:S05]  /*01d0*/  IMAD.WIDE.U32 R6, R11, 0x100, R4 ;  /* 0x000001000b067825 */ /* 0x000fca00078e0004 */
[----:B--2---:R0:W-:Y:S04]  /*01e0*/  STG.E desc[UR4][R6.64], R3 ;  /* 0x0000000306007986 */ /* 0x0041e8000c101904 */
[----:B------:R-:W2:Y:S04]  /*01f0*/  LDG.E R0, desc[UR4][R8.64] ;  /* 0x0000000408007981 */ /* 0x000ea8000c1e1900 */
[----:B------:R-:W2:Y:S04]  /*0200*/  LDG.E R25, desc[UR4][R4.64] ;  /* 0x0000000404197981 */ /* 0x000ea8000c1e1900 */
[----:B------:R-:W3:Y:S01]  /*0210*/  LDG.E R27, desc[UR4][R8.64+0x4] ;  /* 0x00000404081b7981 */ /* 0x000ee2000c1e1900 */
[----:B0-----:R-:W0:Y:S03]  /*0220*/  LDC.64 R2, c[0x4][0x10] ;  /* 0x01000400ff027b82 */ /* 0x001e260000000a00 */
[----:B------:R-:W3:Y:S04]  /*0230*/  LDG.E R22, desc[UR4][R4.64+0x100] ;  /* 0x0001000404167981 */ /* 0x000ee8000c1e1900 */
[----:B------:R-:W4:Y:S01]  /*0240*/  LDG.E R29, desc[UR4][R8.64+0x8] ;  /* 0x00000804081d7981 */ /* 0x000f22000c1e1900 */
[----:B------:R-:W1:Y:S03]  /*0250*/  LDC.64 R6, c[0x0][0x390] ;  /* 0x0000e400ff067b82 */ /* 0x000e660000000a00 */
[----:B------:R-:W4:Y:S04]  /*0260*/  LDG.E R24, desc[UR4][R4.64+0x200] ;  /* 0x0002000404187981 */ /* 0x000f28000c1e1900 */
[----:B------:R-:W5:Y:S04]  /*0270*/  LDG.E R20, desc[UR4][R8.64+0xc] ;  /* 0x00000c0408147981 */ /* 0x000f68000c1e1900 */
        /* <DEDUP_REMOVED lines=8> */
[----:B------:R-:W5:Y:S01]  /*0300*/  LDG.E R17, desc[UR4][R4.64+0x700] ;  /* 0x0007000404117981 */ /* 0x000f62000c1e1900 */
[----:B0-----:R-:W-:-:S04]  /*0310*/  IMAD.WIDE.U32 R2, R11, 0x100, R2 ;  /* 0x000001000b027825 */ /* 0x001fc800078e0002 */
[----:B-1----:R-:W-:-:S04]  /*0320*/  IMAD.WIDE R6, R13, 0x4, R6 ;  /* 0x000000040d067825 */ /* 0x002fc800078e0206 */
[----:B------:R-:W-:-:S04]  /*0330*/  IMAD.WIDE R2, R10, 0x4, R2 ;  /* 0x000000040a027825 */ /* 0x000fc800078e0202 */
[----:B--2---:R-:W-:-:S04]  /*0340*/  FFMA R0, R0, R25, RZ ;  /* 0x0000001900007223 */ /* 0x004fc800000000ff */
[----:B---3--:R-:W-:-:S04]  /*0350*/  FFMA R0, R27, R22, R0 ;  /* 0x000000161b007223 */ /* 0x008fc80000000000 */
[----:B----4-:R-:W-:-:S04]  /*0360*/  FFMA R29, R29, R24, R0 ;  /* 0x000000181d1d7223 */ /* 0x010fc80000000000 */
[----:B-----5:R-:W-:-:S04]  /*0370*/  FFMA R23, R20, R23, R29 ;  /* 0x0000001714177223 */ /* 0x020fc8000000001d */
[----:B------:R-:W-:-:S04]  /*0380*/  FFMA R21, R18, R21, R23 ;  /* 0x0000001512157223 */ /* 0x000fc80000000017 */
[----:B------:R-:W-:-:S04]  /*0390*/  FFMA R19, R16, R19, R21 ;  /* 0x0000001310137223 */ /* 0x000fc80000000015 */
[----:B------:R-:W-:-:S04]  /*03a0*/  FFMA R15, R12, R15, R19 ;  /* 0x0000000f0c0f7223 */ /* 0x000fc80000000013 */
[----:B------:R-:W-:-:S05]  /*03b0*/  FFMA R15, R14, R17, R15 ;  /* 0x000000110e0f7223 */ /* 0x000fca000000000f */
[----:B------:R-:W-:Y:S04]  /*03c0*/  STG.E desc[UR4][R2.64], R15 ;  /* 0x0000000f02007986 */ /* 0x000fe8000c101904 */
[----:B------:R-:W-:Y:S01]  /*03d0*/  STG.E desc[UR4][R6.64], R15 ;  /* 0x0000000f06007986 */ /* 0x000fe2000c101904 */
[----:B------:R-:W-:Y:S05]  /*03e0*/  EXIT ;  /* 0x000000000000794d */ /* 0x000fea0003800000 */
.L_x_0:
[----:B------:R-:W-:-:S00]  /*03f0*/  BRA `(.L_x_0) ;  /* 0xfffffffc00fc7947 */ /* 0x000fc0000383ffff */
[----:B------:R-:W-:-:S00]  /*0400*/  NOP ;  /* 0x0000000000007918 */ /* 0x000fc00000000000 */
[----:B------:R-:W-:-:S00]  /*0410*/  NOP ;  /* 0x0000000000007918 */ /* 0x000fc00000000000 */
[----:B------:R-:W-:-:S00]  /*0420*/  NOP ;  /* 0x0000000000007918 */ /* 0x000fc00000000000 */
[----:B------:R-:W-:-:S00]  /*0430*/  NOP ;  /* 0x0000000000007918 */ /* 0x000fc00000000000 */
[----:B------:R-:W-:-:S00]  /*0440*/  NOP ;  /* 0x0000000000007918 */ /* 0x000fc00000000000 */
[----:B------:R-:W-:-:S00]  /*0450*/  NOP ;  /* 0x0000000000007918 */ /* 0x000fc00000000000 */
[----:B------:R-:W-:-:S00]  /*0460*/  NOP ;  /* 0x0000000000007918 */ /* 0x000fc00000000000 */
[----:B------:R-:W-:-:S00]  /*0470*/  NOP ;  /* 0x0000000000007918 */ /* 0x000fc00000000000 */
.L_x_1:


//--------------------- .nv.shared.reserved.0     --------------------------
	.section	.nv.shared.reserved.0,"aw",@nobits
	.weak		__nv_reservedSMEM_offset_0_alias
	.size		__nv_reservedSMEM_offset_0_alias, 0, 64
	.other		__nv_reservedSMEM_offset_0_alias,@"STO_CUDA_RESERVED_SHARED STV_DEFAULT"
__nv_reservedSMEM_offset_0_alias:
	.zero		0
	.zero		64


//--------------------- .nv.global                --------------------------
	.section	.nv.global,"aw",@nobits
	.align	4
.nv.global:
	.type		attn_out,@object
	.size		attn_out,(output - attn_out)
attn_out:
	.zero		256
	.type		output,@object
	.size		output,(W_O - output)
output:
	.zero		2048
	.type		W_O,@object
	.size		W_O,(.L_1 - W_O)
W_O:
	.zero		2048
.L_1:


//--------------------- .nv.constant0._Z24output_projection_kernelPfS_S_ --------------------------
	.section	.nv.constant0._Z24output_projection_kernelPfS_S_,"a",@progbits
	.sectionflags	@""
	.align	4
.nv.constant0._Z24output_projection_kernelPfS_S_:
	.zero		920


//--------------------- SYMBOLS --------------------------

	.type		.nv.reservedSmem.offset0,@object
	.size		.nv.reservedSmem.offset0,0x4
